//
// Generated by NVIDIA NVVM Compiler
//
// Compiler Build ID: CL-36424714
// Cuda compilation tools, release 13.0, V13.0.88
// Based on NVVM 20.0.0
//

.version 9.0
.target sm_100
.address_size 64

	// .globl	_Z6arraddPiS_S_i

.visible .entry _Z6arraddPiS_S_i(
	.param .u64 .ptr .align 1 _Z6arraddPiS_S_i_param_0,
	.param .u64 .ptr .align 1 _Z6arraddPiS_S_i_param_1,
	.param .u64 .ptr .align 1 _Z6arraddPiS_S_i_param_2,
	.param .u32 _Z6arraddPiS_S_i_param_3
)
{
	.reg .b32 	%r<8>;
	.reg .b64 	%rd<11>;

	ld.param.u64 	%rd1, [_Z6arraddPiS_S_i_param_0];
	ld.param.u64 	%rd2, [_Z6arraddPiS_S_i_param_1];
	ld.param.u64 	%rd3, [_Z6arraddPiS_S_i_param_2];
	cvta.to.global.u64 	%rd4, %rd3;
	cvta.to.global.u64 	%rd5, %rd2;
	cvta.to.global.u64 	%rd6, %rd1;
	mov.u32 	%r1, %ctaid.x;
	mov.u32 	%r2, %ntid.x;
	mov.u32 	%r3, %tid.x;
	mad.lo.s32 	%r4, %r1, %r2, %r3;
	mul.wide.s32 	%rd7, %r4, 4;
	add.s64 	%rd8, %rd6, %rd7;
	ld.global.u32 	%r5, [%rd8];
	add.s64 	%rd9, %rd5, %rd7;
	ld.global.u32 	%r6, [%rd9];
	add.s32 	%r7, %r6, %r5;
	add.s64 	%rd10, %rd4, %rd7;
	st.global.u32 	[%rd10], %r7;
	ret;

}


// ===== COMPILED SASS (sm_100) =====

	.target	sm_100

	.elftype	@"ET_EXEC"


//--------------------- .note.nv.tkinfo           --------------------------
	.section	.note.nv.tkinfo,"",@"SHT_NOTE"
	.sectionflags	@"SHF_NOTE_NV_TKINFO"
	.tkinfo
        /*0018*/ 	.word	0x00000002
        /*0030*/ 	.string	""
        /*0030*/ 	.string	"ptxas"
        /*0030*/ 	.string	"Cuda compilation tools, release 13.0, V13.0.88"
        /*0030*/ 	.string	"Build cuda_13.0.r13.0/compiler.36424714_0"
        /*0030*/ 	.string	"-arch sm_100 -m 64 "



//--------------------- .note.nv.cuinfo           --------------------------
	.section	.note.nv.cuinfo,"",@"SHT_NOTE"
	.sectionflags	@"SHF_NOTE_NV_CUINFO"
        /*0018*/ 	.short	0x0002
        /*001a*/ 	.short	0x0064
        /*001c*/ 	.short	0x0082
	.zero		2


//--------------------- .nv.info                  --------------------------
	.section	.nv.info,"",@"SHT_CUDA_INFO"
	.align	4


	//----- nvinfo : EIATTR_REGCOUNT
	.align		4
        /*0000*/ 	.byte	0x04, 0x2f
        /*0002*/ 	.short	(.L_1 - .L_0)
	.align		4
.L_0:
        /*0004*/ 	.word	index@(_Z6arraddPiS_S_i)
        /*0008*/ 	.word	0x0000000c


	//----- nvinfo : EIATTR_FRAME_SIZE
	.align		4
.L_1:
        /*000c*/ 	.byte	0x04, 0x11
        /*000e*/ 	.short	(.L_3 - .L_2)
	.align		4
.L_2:
        /*0010*/ 	.word	index@(_Z6arraddPiS_S_i)
        /*0014*/ 	.word	0x00000000


	//----- nvinfo : EIATTR_MIN_STACK_SIZE
	.align		4
.L_3:
        /*0018*/ 	.byte	0x04, 0x12
        /*001a*/ 	.short	(.L_5 - .L_4)
	.align		4
.L_4:
        /*001c*/ 	.word	index@(_Z6arraddPiS_S_i)
        /*0020*/ 	.word	0x00000000
.L_5:


//--------------------- .nv.compat                --------------------------
	.section	.nv.compat,"",@"SHT_CUDA_COMPAT_INFO"
	.align	4
        /*0000*/ 	.byte	0x02, 0x09, 0x00, 0x00, 0x02, 0x02, 0x01, 0x00, 0x02, 0x05, 0x05, 0x00, 0x03, 0x07, 0x01, 0x01
        /*0010*/ 	.byte	0x02, 0x03, 0x00, 0x00, 0x02, 0x06, 0x01, 0x00, 0x04, 0x0b, 0x08, 0x00, 0x09, 0x00, 0x00, 0x00
        /*0020*/ 	.byte	0x00, 0x00, 0x00, 0x00


//--------------------- .nv.info._Z6arraddPiS_S_i --------------------------
	.section	.nv.info._Z6arraddPiS_S_i,"",@"SHT_CUDA_INFO"
	.sectionflags	@""
	.align	4


	//----- nvinfo : EIATTR_CUDA_API_VERSION
	.align		4
        /*0000*/ 	.byte	0x04, 0x37
        /*0002*/ 	.short	(.L_7 - .L_6)
.L_6:
        /*0004*/ 	.word	0x00000082


	//----- nvinfo : EIATTR_KPARAM_INFO
	.align		4
.L_7:
        /*0008*/ 	.byte	0x04, 0x17
        /*000a*/ 	.short	(.L_9 - .L_8)
.L_8:
        /*000c*/ 	.word	0x00000000
        /*0010*/ 	.short	0x0003
        /*0012*/ 	.short	0x0018
        /*0014*/ 	.byte	0x00, 0xf0, 0x11, 0x00


	//----- nvinfo : EIATTR_KPARAM_INFO
	.align		4
.L_9:
        /*0018*/ 	.byte	0x04, 0x17
        /*001a*/ 	.short	(.L_11 - .L_10)
.L_10:
        /*001c*/ 	.word	0x00000000
        /*0020*/ 	.short	0x0002
        /*0022*/ 	.short	0x0010
        /*0024*/ 	.byte	0x00, 0xf5, 0x21, 0x00


	//----- nvinfo : EIATTR_KPARAM_INFO
	.align		4
.L_11:
        /*0028*/ 	.byte	0x04, 0x17
        /*002a*/ 	.short	(.L_13 - .L_12)
.L_12:
        /*002c*/ 	.word	0x00000000
        /*0030*/ 	.short	0x0001
        /*0032*/ 	.short	0x0008
        /*0034*/ 	.byte	0x00, 0xf5, 0x21, 0x00


	//----- nvinfo : EIATTR_KPARAM_INFO
	.align		4
.L_13:
        /*0038*/ 	.byte	0x04, 0x17
        /*003a*/ 	.short	(.L_15 - .L_14)
.L_14:
        /*003c*/ 	.word	0x00000000
        /*0040*/ 	.short	0x0000
        /*0042*/ 	.short	0x0000
        /*0044*/ 	.byte	0x00, 0xf5, 0x21, 0x00


	//----- nvinfo : EIATTR_SPARSE_MMA_MASK
	.align		4
.L_15:
        /*0048*/ 	.byte	0x03, 0x50
        /*004a*/ 	.short	0x0000


	//----- nvinfo : EIATTR_MAXREG_COUNT
	.align		4
        /*004c*/ 	.byte	0x03, 0x1b
        /*004e*/ 	.short	0x00ff


	//----- nvinfo : EIATTR_MERCURY_ISA_VERSION
	.align		4
        /*0050*/ 	.byte	0x03, 0x5f
        /*0052*/ 	.short	0x0101


	//----- nvinfo : EIATTR_VRC_CTA_INIT_COUNT
	.align		4
        /*0054*/ 	.byte	0x02, 0x4a
	.zero		1
	.zero		1


	//----- nvinfo : EIATTR_EXIT_INSTR_OFFSETS
	.align		4
        /*0058*/ 	.byte	0x04, 0x1c
        /*005a*/ 	.short	(.L_17 - .L_16)


	//   ....[0]....
.L_16:
        /*005c*/ 	.word	0x00000100


	//----- nvinfo : EIATTR_CBANK_PARAM_SIZE
	.align		4
.L_17:
        /*0060*/ 	.byte	0x03, 0x19
        /*0062*/ 	.short	0x001c


	//----- nvinfo : EIATTR_PARAM_CBANK
	.align		4
        /*0064*/ 	.byte	0x04, 0x0a
        /*0066*/ 	.short	(.L_19 - .L_18)
	.align		4
.L_18:
        /*0068*/ 	.word	index@(.nv.constant0._Z6arraddPiS_S_i)
        /*006c*/ 	.short	0x0380
        /*006e*/ 	.short	0x001c


	//----- nvinfo : EIATTR_SW_WAR
	.align		4
.L_19:
        /*0070*/ 	.byte	0x04, 0x36
        /*0072*/ 	.short	(.L_21 - .L_20)
.L_20:
        /*0074*/ 	.word	0x00000008
.L_21:


//--------------------- .nv.callgraph             --------------------------
	.section	.nv.callgraph,"",@"SHT_CUDA_CALLGRAPH"
	.align	4
	.sectionentsize	8
	.align		4
        /*0000*/ 	.word	0x00000000
	.align		4
        /*0004*/ 	.word	0xffffffff
	.align		4
        /*0008*/ 	.word	0x00000000
	.align		4
        /*000c*/ 	.word	0xfffffffe
	.align		4
        /*0010*/ 	.word	0x00000000
	.align		4
        /*0014*/ 	.word	0xfffffffd
	.align		4
        /*0018*/ 	.word	0x00000000
	.align		4
        /*001c*/ 	.word	0xfffffffc


//--------------------- .text._Z6arraddPiS_S_i    --------------------------
	.section	.text._Z6arraddPiS_S_i,"ax",@progbits
	.align	128
        .global         _Z6arraddPiS_S_i
        .type           _Z6arraddPiS_S_i,@function
        .size           _Z6arraddPiS_S_i,(.L_x_1 - _Z6arraddPiS_S_i)
        .other          _Z6arraddPiS_S_i,@"STO_CUDA_ENTRY STV_DEFAULT"
_Z6arraddPiS_S_i:
.text._Z6arraddPiS_S_i:
[----:B------:R-:W-:Y:S01]  /*0000*/  LDC R1, c[0x0][0x37c] ;  /* 0x0000df00ff017b82 */ /* 0x000fe20000000800 */
[----:B------:R-:W0:Y:S07]  /*0010*/  S2R R0, SR_TID.X ;  /* 0x0000000000007919 */ /* 0x000e2e0000002100 */
[----:B------:R-:W0:Y:S01]  /*0020*/  S2UR UR6, SR_CTAID.X ;  /* 0x00000000000679c3 */ /* 0x000e220000002500 */
[----:B------:R-:W1:Y:S07]  /*0030*/  LDCU.64 UR4, c[0x0][0x358] ;  /* 0x00006b00ff0477ac */ /* 0x000e6e0008000a00 */
[----:B------:R-:W0:Y:S08]  /*0040*/  LDC R9, c[0x0][0x360] ;  /* 0x0000d800ff097b82 */ /* 0x000e300000000800 */
[----:B------:R-:W2:Y:S08]  /*0050*/  LDC.64 R2, c[0x0][0x380] ;  /* 0x0000e000ff027b82 */ /* 0x000eb00000000a00 */
[----:B------:R-:W3:Y:S01]  /*0060*/  LDC.64 R4, c[0x0][0x388] ;  /* 0x0000e200ff047b82 */ /* 0x000ee20000000a00 */
[----:B0-----:R-:W-:-:S07]  /*0070*/  IMAD R9, R9, UR6, R0 ;  /* 0x0000000609097c24 */ /* 0x001fce000f8e0200 */
[----:B------:R-:W0:Y:S01]  /*0080*/  LDC.64 R6, c[0x0][0x390] ;  /* 0x0000e400ff067b82 */ /* 0x000e220000000a00 */
[----:B--2---:R-:W-:-:S06]  /*0090*/  IMAD.WIDE R2, R9, 0x4, R2 ;  /* 0x0000000409027825 */ /* 0x004fcc00078e0202 */
[----:B-1----:R-:W2:Y:S01]  /*00a0*/  LDG.E R2, desc[UR4][R2.64] ;  /* 0x0000000402027981 */ /* 0x002ea2000c1e1900 */
[----:B---3--:R-:W-:-:S06]  /*00b0*/  IMAD.WIDE R4, R9, 0x4, R4 ;  /* 0x0000000409047825 */ /* 0x008fcc00078e0204 */
[----:B------:R-:W2:Y:S01]  /*00c0*/  LDG.E R5, desc[UR4][R4.64] ;  /* 0x0000000404057981 */ /* 0x000ea2000c1e1900 */
[----:B0-----:R-:W-:Y:S01]  /*00d0*/  IMAD.WIDE R6, R9, 0x4, R6 ;  /* 0x0000000409067825 */ /* 0x001fe200078e0206 */
[----:B--2---:R-:W-:-:S05]  /*00e0*/  IADD3 R9, PT, PT, R2, R5, RZ ;  /* 0x0000000502097210 */ /* 0x004fca0007ffe0ff */
[----:B------:R-:W-:Y:S01]  /*00f0*/  STG.E desc[UR4][R6.64], R9 ;  /* 0x0000000906007986 */ /* 0x000fe2000c101904 */
[----:B------:R-:W-:Y:S05]  /*0100*/  EXIT ;  /* 0x000000000000794d */ /* 0x000fea0003800000 */
.L_x_0:
[----:B------:R-:W-:-:S00]  /*0110*/  BRA `(.L_x_0) ;  /* 0xfffffffc00fc7947 */ /* 0x000fc0000383ffff */
[----:B------:R-:W-:-:S00]  /*0120*/  NOP ;  /* 0x0000000000007918 */ /* 0x000fc00000000000 */
        /* <DEDUP_REMOVED lines=13> */
.L_x_1:


//--------------------- .nv.shared.reserved.0     --------------------------
	.section	.nv.shared.reserved.0,"aw",@nobits
	.weak		__nv_reservedSMEM_offset_0_alias
	.size		__nv_reservedSMEM_offset_0_alias, 0, 64
	.other		__nv_reservedSMEM_offset_0_alias,@"STO_CUDA_RESERVED_SHARED STV_DEFAULT"
__nv_reservedSMEM_offset_0_alias:
	.zero		0
	.zero		64


//--------------------- .nv.constant0._Z6arraddPiS_S_i --------------------------
	.section	.nv.constant0._Z6arraddPiS_S_i,"a",@progbits
	.sectionflags	@""
	.align	4
.nv.constant0._Z6arraddPiS_S_i:
	.zero		924


//--------------------- SYMBOLS --------------------------

	.type		.nv.reservedSmem.offset0,@object
	.size		.nv.reservedSmem.offset0,0x4
